	.headerflags	@"EF_CUDA_TEXMODE_UNIFIED EF_CUDA_64BIT_ADDRESS EF_CUDA_ACCELERATORS EF_CUDA_SM90 EF_CUDA_VIRTUAL_SM(EF_CUDA_SM90)"
	.elftype	@"ET_EXEC"


//--------------------- .nv.info                  --------------------------
	.section	.nv.info,"",@"SHT_CUDA_INFO"
	.align	4


	//----- nvinfo : EIATTR_REGCOUNT
	.align		4
        /*0000*/ 	.byte	0x04, 0x2f
        /*0002*/ 	.short	(.L_1 - .L_0)
	.align		4
.L_0:
        /*0004*/ 	.word	index@(triton_red_fused_mv_7)
        /*0008*/ 	.word	0x00000017


	//----- nvinfo : EIATTR_MIN_STACK_SIZE
	.align		4
.L_1:
        /*000c*/ 	.byte	0x04, 0x12
        /*000e*/ 	.short	(.L_3 - .L_2)
	.align		4
.L_2:
        /*0010*/ 	.word	index@(triton_red_fused_mv_7)
        /*0014*/ 	.word	0x00000000


	//----- nvinfo : EIATTR_FRAME_SIZE
	.align		4
.L_3:
        /*0018*/ 	.byte	0x04, 0x11
        /*001a*/ 	.short	(.L_5 - .L_4)
	.align		4
.L_4:
        /*001c*/ 	.word	index@(triton_red_fused_mv_7)
        /*0020*/ 	.word	0x00000000


	//----- nvinfo : EIATTR_MIN_STACK_SIZE
	.align		4
.L_5:
        /*0024*/ 	.byte	0x04, 0x12
        /*0026*/ 	.short	(.L_7 - .L_6)
	.align		4
.L_6:
        /*0028*/ 	.word	index@(triton_red_fused_mv_7)
        /*002c*/ 	.word	0x00000000
.L_7:


//--------------------- .nv.info.triton_red_fused_mv_7 --------------------------
	.section	.nv.info.triton_red_fused_mv_7,"",@"SHT_CUDA_INFO"
	.sectionflags	@""
	.align	4


	//----- nvinfo : EIATTR_CUDA_API_VERSION
	.align		4
        /*0000*/ 	.byte	0x04, 0x37
        /*0002*/ 	.short	(.L_9 - .L_8)
.L_8:
        /*0004*/ 	.word	0x0000007c


	//----- nvinfo : EIATTR_KPARAM_INFO
	.align		4
.L_9:
        /*0008*/ 	.byte	0x04, 0x17
        /*000a*/ 	.short	(.L_11 - .L_10)
.L_10:
        /*000c*/ 	.word	0x00000000
        /*0010*/ 	.short	0x0004
        /*0012*/ 	.short	0x001c
        /*0014*/ 	.byte	0x00, 0xf0, 0x11, 0x00


	//----- nvinfo : EIATTR_KPARAM_INFO
	.align		4
.L_11:
        /*0018*/ 	.byte	0x04, 0x17
        /*001a*/ 	.short	(.L_13 - .L_12)
.L_12:
        /*001c*/ 	.word	0x00000000
        /*0020*/ 	.short	0x0003
        /*0022*/ 	.short	0x0018
        /*0024*/ 	.byte	0x00, 0xf0, 0x11, 0x00


	//----- nvinfo : EIATTR_KPARAM_INFO
	.align		4
.L_13:
        /*0028*/ 	.byte	0x04, 0x17
        /*002a*/ 	.short	(.L_15 - .L_14)
.L_14:
        /*002c*/ 	.word	0x00000000
        /*0030*/ 	.short	0x0002
        /*0032*/ 	.short	0x0010
        /*0034*/ 	.byte	0x00, 0xf4, 0x21, 0x00


	//----- nvinfo : EIATTR_KPARAM_INFO
	.align		4
.L_15:
        /*0038*/ 	.byte	0x04, 0x17
        /*003a*/ 	.short	(.L_17 - .L_16)
.L_16:
        /*003c*/ 	.word	0x00000000
        /*0040*/ 	.short	0x0001
        /*0042*/ 	.short	0x0008
        /*0044*/ 	.byte	0x00, 0xf4, 0x21, 0x00


	//----- nvinfo : EIATTR_KPARAM_INFO
	.align		4
.L_17:
        /*0048*/ 	.byte	0x04, 0x17
        /*004a*/ 	.short	(.L_19 - .L_18)
.L_18:
        /*004c*/ 	.word	0x00000000
        /*0050*/ 	.short	0x0000
        /*0052*/ 	.short	0x0000
        /*0054*/ 	.byte	0x00, 0xf4, 0x21, 0x00


	//----- nvinfo : EIATTR_SPARSE_MMA_MASK
	.align		4
.L_19:
        /*0058*/ 	.byte	0x03, 0x50
        /*005a*/ 	.short	0x0000


	//----- nvinfo : EIATTR_MAXREG_COUNT
	.align		4
        /*005c*/ 	.byte	0x03, 0x1b
        /*005e*/ 	.short	0x0080


	//----- nvinfo : EIATTR_COOP_GROUP_MASK_REGIDS
	.align		4
        /*0060*/ 	.byte	0x04, 0x29
        /*0062*/ 	.short	(.L_21 - .L_20)


	//   ....[0]....
.L_20:
        /*0064*/ 	.word	0xffffffff


	//   ....[1]....
        /*0068*/ 	.word	0xffffffff


	//   ....[2]....
        /*006c*/ 	.word	0xffffffff


	//   ....[3]....
        /*0070*/ 	.word	0xffffffff


	//   ....[4]....
        /*0074*/ 	.word	0xffffffff


	//   ....[5]....
        /*0078*/ 	.word	0xffffffff


	//   ....[6]....
        /*007c*/ 	.word	0xffffffff


	//   ....[7]....
        /*0080*/ 	.word	0xffffffff


	//   ....[8]....
        /*0084*/ 	.word	0xffffffff


	//----- nvinfo : EIATTR_COOP_GROUP_INSTR_OFFSETS
	.align		4
.L_21:
        /*0088*/ 	.byte	0x04, 0x28
        /*008a*/ 	.short	(.L_23 - .L_22)


	//   ....[0]....
.L_22:
        /*008c*/ 	.word	0x00000290


	//   ....[1]....
        /*0090*/ 	.word	0x000002c0


	//   ....[2]....
        /*0094*/ 	.word	0x000002f0


	//   ....[3]....
        /*0098*/ 	.word	0x00000310


	//   ....[4]....
        /*009c*/ 	.word	0x00000330


	//   ....[5]....
        /*00a0*/ 	.word	0x000003c0


	//   ....[6]....
        /*00a4*/ 	.word	0x000003e0


	//   ....[7]....
        /*00a8*/ 	.word	0x00000400


	//   ....[8]....
        /*00ac*/ 	.word	0x00000420


	//----- nvinfo : EIATTR_EXIT_INSTR_OFFSETS
	.align		4
.L_23:
        /*00b0*/ 	.byte	0x04, 0x1c
        /*00b2*/ 	.short	(.L_25 - .L_24)


	//   ....[0]....
.L_24:
        /*00b4*/ 	.word	0x00000460


	//   ....[1]....
        /*00b8*/ 	.word	0x000004b0


	//----- nvinfo : EIATTR_REQNTID
	.align		4
.L_25:
        /*00bc*/ 	.byte	0x04, 0x10
        /*00be*/ 	.short	(.L_27 - .L_26)
.L_26:
        /*00c0*/ 	.word	0x00000200
        /*00c4*/ 	.word	0x00000001
        /*00c8*/ 	.word	0x00000001


	//----- nvinfo : EIATTR_CBANK_PARAM_SIZE
	.align		4
.L_27:
        /*00cc*/ 	.byte	0x03, 0x19
        /*00ce*/ 	.short	0x0020


	//----- nvinfo : EIATTR_PARAM_CBANK
	.align		4
        /*00d0*/ 	.byte	0x04, 0x0a
        /*00d2*/ 	.short	(.L_29 - .L_28)
	.align		4
.L_28:
        /*00d4*/ 	.word	index@(.nv.constant0.triton_red_fused_mv_7)
        /*00d8*/ 	.short	0x0210
        /*00da*/ 	.short	0x0020


	//----- nvinfo : EIATTR_SW_WAR
	.align		4
.L_29:
        /*00dc*/ 	.byte	0x04, 0x36
        /*00de*/ 	.short	(.L_31 - .L_30)
.L_30:
        /*00e0*/ 	.word	0x00000008
.L_31:


//--------------------- .nv.callgraph             --------------------------
	.section	.nv.callgraph,"",@"SHT_CUDA_CALLGRAPH"
	.align	4
	.sectionentsize	8
	.align		4
        /*0000*/ 	.word	0x00000000
	.align		4
        /*0004*/ 	.word	0xffffffff
	.align		4
        /*0008*/ 	.word	0x00000000
	.align		4
        /*000c*/ 	.word	0xfffffffe
	.align		4
        /*0010*/ 	.word	0x00000000
	.align		4
        /*0014*/ 	.word	0xfffffffd
	.align		4
        /*0018*/ 	.word	0x00000000
	.align		4
        /*001c*/ 	.word	0xfffffffc


//--------------------- .text.triton_red_fused_mv_7 --------------------------
	.section	.text.triton_red_fused_mv_7,"ax",@progbits
	.sectionflags	@"SHF_BARRIERS=1"
	.align	128
        .global         triton_red_fused_mv_7
        .type           triton_red_fused_mv_7,@function
        .size           triton_red_fused_mv_7,(.L_x_1 - triton_red_fused_mv_7)
        .other          triton_red_fused_mv_7,@"STO_CUDA_ENTRY STV_DEFAULT"
triton_red_fused_mv_7:
.text.triton_red_fused_mv_7:
[----:B------:R-:W0:Y:S02]  /*0000*/  LDC R1, c[0x0][0x28] ;  /* 0x00000a00ff017b82 */ /* 0x000e240000000800 */
[----:B------:R-:W1:Y:S01]  /*0010*/  S2R R20, SR_TID.X ;  /* 0x0000000000147919 */ /* 0x000e620000002100 */
[----:B------:R-:W2:Y:S01]  /*0020*/  LDC.64 R16, c[0x0][0x210] ;  /* 0x00008400ff107b82 */ /* 0x000ea20000000a00 */
[----:B------:R-:W-:Y:S02]  /*0030*/  CS2R R8, SRZ ;  /* 0x0000000000087805 */ /* 0x000fe4000001ff00 */
[----:B------:R-:W-:Y:S01]  /*0040*/  CS2R R6, SRZ ;  /* 0x0000000000067805 */ /* 0x000fe2000001ff00 */
[----:B------:R-:W3:Y:S01]  /*0050*/  S2R R12, SR_CTAID.X ;  /* 0x00000000000c7919 */ /* 0x000ee20000002500 */
[----:B------:R-:W-:Y:S01]  /*0060*/  CS2R R10, SRZ ;  /* 0x00000000000a7805 */ /* 0x000fe2000001ff00 */
[----:B------:R-:W-:Y:S02]  /*0070*/  ULDC.64 UR6, c[0x0][0x208] ;  /* 0x0000820000067ab9 */ /* 0x000fe40000000a00 */
[----:B------:R-:W4:Y:S01]  /*0080*/  LDC.64 R18, c[0x0][0x218] ;  /* 0x00008600ff127b82 */ /* 0x000f220000000a00 */
[----:B-1----:R-:W-:Y:S01]  /*0090*/  IMAD.SHL.U32 R13, R20, 0x4, RZ ;  /* 0x00000004140d7824 */ /* 0x002fe200078e00ff */
[----:B---3--:R-:W-:-:S04]  /*00a0*/  ISETP.GE.AND P0, PT, R12, 0x40, PT ;  /* 0x000000400c00780c */ /* 0x008fc80003f06270 */
[----:B------:R-:W-:-:S04]  /*00b0*/  LOP3.LUT R3, R13, 0x7fc, RZ, 0xc0, !PT ;  /* 0x000007fc0d037812 */ /* 0x000fc800078ec0ff */
[C---:B------:R-:W-:Y:S01]  /*00c0*/  ISETP.GE.U32.AND P1, PT, R3.reuse, 0x480, PT ;  /* 0x000004800300780c */ /* 0x040fe20003f26070 */
[----:B------:R-:W-:Y:S01]  /*00d0*/  IMAD R5, R12, 0x480, R3 ;  /* 0x000004800c057824 */ /* 0x000fe200078e0203 */
[C---:B------:R-:W-:Y:S01]  /*00e0*/  ISETP.LT.U32.AND P0, PT, R3.reuse, 0x480, !P0 ;  /* 0x000004800300780c */ /* 0x040fe20004701070 */
[----:B----4-:R-:W-:-:S04]  /*00f0*/  IMAD.WIDE.U32 R18, R3, 0x4, R18 ;  /* 0x0000000403127825 */ /* 0x010fc800078e0012 */
[----:B--2---:R-:W-:Y:S01]  /*0100*/  IMAD.WIDE R16, R5, 0x4, R16 ;  /* 0x0000000405107825 */ /* 0x004fe200078e0210 */
[----:B------:R-:W-:-:S06]  /*0110*/  CS2R R4, SRZ ;  /* 0x0000000000047805 */ /* 0x000fcc000001ff00 */
[----:B------:R-:W2:Y:S04]  /*0120*/  @!P1 LDG.E.EL.128 R4, desc[UR6][R18.64] ;  /* 0x0000000612049981 */ /* 0x000ea8000c2e1d00 */
[----:B------:R-:W3:Y:S01]  /*0130*/  @P0 LDG.E.EF.128 R8, desc[UR6][R16.64] ;  /* 0x0000000610080981 */ /* 0x000ee2000c0e1d00 */
[----:B------:R-:W1:Y:S01]  /*0140*/  S2UR UR5, SR_CgaCtaId ;  /* 0x00000000000579c3 */ /* 0x000e620000008800 */
[----:B------:R-:W-:Y:S02]  /*0150*/  UMOV UR4, 0x400 ;  /* 0x0000040000047882 */ /* 0x000fe40000000000 */
[----:B-1----:R-:W-:Y:S01]  /*0160*/  UPRMT UR4, UR5, 0x654, UR4 ;  /* 0x0000065405047896 */ /* 0x002fe20008000004 */
[----:B--2---:R-:W-:Y:S02]  /*0170*/  SEL R15, R4, RZ, !P1 ;  /* 0x000000ff040f7207 */ /* 0x004fe40004800000 */
[----:B------:R-:W-:-:S02]  /*0180*/  SEL R5, R5, RZ, !P1 ;  /* 0x000000ff05057207 */ /* 0x000fc40004800000 */
[----:B---3--:R-:W-:Y:S02]  /*0190*/  SEL R2, R9, RZ, P0 ;  /* 0x000000ff09027207 */ /* 0x008fe40000000000 */
[----:B------:R-:W-:Y:S02]  /*01a0*/  SEL R0, R8, RZ, P0 ;  /* 0x000000ff08007207 */ /* 0x000fe40000000000 */
[----:B------:R-:W-:Y:S01]  /*01b0*/  SEL R6, R6, RZ, !P1 ;  /* 0x000000ff06067207 */ /* 0x000fe20004800000 */
[----:B------:R-:W-:Y:S01]  /*01c0*/  FFMA R2, R2, R5, RZ ;  /* 0x0000000502027223 */ /* 0x000fe200000000ff */
[----:B------:R-:W-:Y:S01]  /*01d0*/  SEL R3, R10, RZ, P0 ;  /* 0x000000ff0a037207 */ /* 0x000fe20000000000 */
[----:B------:R-:W-:Y:S01]  /*01e0*/  FFMA R15, R0, R15, RZ ;  /* 0x0000000f000f7223 */ /* 0x000fe200000000ff */
[----:B------:R-:W-:Y:S02]  /*01f0*/  SEL R0, R11, RZ, P0 ;  /* 0x000000ff0b007207 */ /* 0x000fe40000000000 */
[----:B------:R-:W-:Y:S01]  /*0200*/  SEL R7, R7, RZ, !P1 ;  /* 0x000000ff07077207 */ /* 0x000fe20004800000 */
[----:B------:R-:W-:Y:S01]  /*0210*/  FFMA R3, R3, R6, RZ ;  /* 0x0000000603037223 */ /* 0x000fe200000000ff */
[----:B------:R-:W-:Y:S01]  /*0220*/  FADD R2, R2, R15 ;  /* 0x0000000f02027221 */ /* 0x000fe20000000000 */
[----:B------:R-:W-:-:S02]  /*0230*/  ISETP.GE.AND P1, PT, R20, 0x10, PT ;  /* 0x000000101400780c */ /* 0x000fc40003f26270 */
[----:B------:R-:W-:Y:S01]  /*0240*/  FFMA R0, R0, R7, RZ ;  /* 0x0000000700007223 */ /* 0x000fe200000000ff */
[----:B------:R-:W-:-:S04]  /*0250*/  FADD R3, R3, R2 ;  /* 0x0000000203037221 */ /* 0x000fc80000000000 */
[----:B------:R-:W-:-:S05]  /*0260*/  FADD R0, R0, R3 ;  /* 0x0000000300007221 */ /* 0x000fca0000000000 */
[----:B------:R-:W-:Y:S02]  /*0270*/  FSEL R0, R0, RZ, P0 ;  /* 0x000000ff00007208 */ /* 0x000fe40000000000 */
[----:B------:R-:W-:-:S03]  /*0280*/  LOP3.LUT P0, RZ, R20, 0x1f, RZ, 0xc0, !PT ;  /* 0x0000001f14ff7812 */ /* 0x000fc6000780c0ff */
[----:B------:R-:W1:Y:S02]  /*0290*/  SHFL.BFLY PT, R3, R0, 0x10, 0x1f ;  /* 0x0e001f0000037f89 */ /* 0x000e6400000e0000 */
[----:B-1----:R-:W-:Y:S01]  /*02a0*/  FADD R3, R0, R3 ;  /* 0x0000000300037221 */ /* 0x002fe20000000000 */
[----:B------:R-:W-:-:S04]  /*02b0*/  SHF.R.U32.HI R0, RZ, 0x3, R20 ;  /* 0x00000003ff007819 */ /* 0x000fc80000011614 */
[----:B------:R-:W1:Y:S01]  /*02c0*/  SHFL.BFLY PT, R2, R3, 0x8, 0x1f ;  /* 0x0d001f0003027f89 */ /* 0x000e6200000e0000 */
[----:B------:R-:W-:Y:S01]  /*02d0*/  LOP3.LUT R0, R0, 0x3c, RZ, 0xc0, !PT ;  /* 0x0000003c00007812 */ /* 0x000fe200078ec0ff */
[----:B-1----:R-:W-:-:S05]  /*02e0*/  FADD R2, R3, R2 ;  /* 0x0000000203027221 */ /* 0x002fca0000000000 */
[----:B------:R-:W1:Y:S02]  /*02f0*/  SHFL.BFLY PT, R5, R2, 0x4, 0x1f ;  /* 0x0c801f0002057f89 */ /* 0x000e6400000e0000 */
[----:B-1----:R-:W-:-:S05]  /*0300*/  FADD R5, R2, R5 ;  /* 0x0000000502057221 */ /* 0x002fca0000000000 */
[----:B------:R-:W1:Y:S02]  /*0310*/  SHFL.BFLY PT, R4, R5, 0x2, 0x1f ;  /* 0x0c401f0005047f89 */ /* 0x000e6400000e0000 */
[----:B-1----:R-:W-:-:S05]  /*0320*/  FADD R4, R5, R4 ;  /* 0x0000000405047221 */ /* 0x002fca0000000000 */
[----:B------:R-:W1:Y:S02]  /*0330*/  SHFL.BFLY PT, R7, R4, 0x1, 0x1f ;  /* 0x0c201f0004077f89 */ /* 0x000e6400000e0000 */
[----:B-1----:R-:W-:-:S05]  /*0340*/  FADD R7, R4, R7 ;  /* 0x0000000704077221 */ /* 0x002fca0000000000 */
[----:B------:R-:W-:Y:S01]  /*0350*/  @!P0 STS [R0+UR4], R7 ;  /* 0x0000000700008988 */ /* 0x000fe20008000804 */
[----:B------:R-:W-:Y:S01]  /*0360*/  BAR.SYNC.DEFER_BLOCKING 0x0 ;  /* 0x0000000000007b1d */ /* 0x000fe20000010000 */
[----:B------:R-:W-:-:S04]  /*0370*/  LOP3.LUT P0, RZ, R20, 0xf, RZ, 0xc0, !PT ;  /* 0x0000000f14ff7812 */ /* 0x000fc8000780c0ff */
[C---:B------:R-:W-:Y:S01]  /*0380*/  ISETP.LT.AND P0, PT, R20.reuse, 0x10, !P0 ;  /* 0x000000101400780c */ /* 0x040fe20004701270 */
[----:B------:R-:W1:Y:S01]  /*0390*/  @!P1 LDS R14, [R13+UR4] ;  /* 0x000000040d0e9984 */ /* 0x000e620008000800 */
[----:B------:R-:W-:-:S04]  /*03a0*/  LOP3.LUT P1, RZ, R20, 0x1ff, RZ, 0xc0, !PT ;  /* 0x000001ff14ff7812 */ /* 0x000fc8000782c0ff */
[----:B------:R-:W-:Y:S01]  /*03b0*/  ISETP.LT.AND P1, PT, R12, 0x40, !P1 ;  /* 0x000000400c00780c */ /* 0x000fe20004f21270 */
[----:B-1----:R-:W1:Y:S02]  /*03c0*/  SHFL.BFLY PT, R3, R14, 0x8, 0x1f ;  /* 0x0d001f000e037f89 */ /* 0x002e6400000e0000 */
[----:B-1----:R-:W-:-:S05]  /*03d0*/  FADD R3, R14, R3 ;  /* 0x000000030e037221 */ /* 0x002fca0000000000 */
[----:B------:R-:W1:Y:S02]  /*03e0*/  SHFL.BFLY PT, R2, R3, 0x4, 0x1f ;  /* 0x0c801f0003027f89 */ /* 0x000e6400000e0000 */
[----:B-1----:R-:W-:-:S05]  /*03f0*/  FADD R2, R3, R2 ;  /* 0x0000000203027221 */ /* 0x002fca0000000000 */
[----:B------:R-:W1:Y:S02]  /*0400*/  SHFL.BFLY PT, R5, R2, 0x2, 0x1f ;  /* 0x0c401f0002057f89 */ /* 0x000e6400000e0000 */
[----:B-1----:R-:W-:-:S05]  /*0410*/  FADD R5, R2, R5 ;  /* 0x0000000502057221 */ /* 0x002fca0000000000 */
[----:B------:R-:W1:Y:S02]  /*0420*/  SHFL.BFLY PT, R4, R5, 0x1, 0x1f ;  /* 0x0c201f0005047f89 */ /* 0x000e6400000e0000 */
[----:B-1----:R-:W-:-:S05]  /*0430*/  FADD R4, R5, R4 ;  /* 0x0000000405047221 */ /* 0x002fca0000000000 */
[----:B------:R1:W-:Y:S01]  /*0440*/  @P0 STS [R13+UR4], R4 ;  /* 0x000000040d000988 */ /* 0x0003e20008000804 */
[----:B------:R-:W-:Y:S06]  /*0450*/  BAR.SYNC.DEFER_BLOCKING 0x0 ;  /* 0x0000000000007b1d */ /* 0x000fec0000010000 */
[----:B-1----:R-:W-:Y:S05]  /*0460*/  @!P1 EXIT ;  /* 0x000000000000994d */ /* 0x002fea0003800000 */
[----:B------:R-:W0:Y:S01]  /*0470*/  LDS R5, [UR4] ;  /* 0x00000004ff057984 */ /* 0x000e220008000800 */
[----:B------:R-:W1:Y:S02]  /*0480*/  LDC.64 R2, c[0x0][0x220] ;  /* 0x00008800ff027b82 */ /* 0x000e640000000a00 */
[----:B-1----:R-:W-:-:S05]  /*0490*/  IMAD.WIDE R12, R12, 0x4, R2 ;  /* 0x000000040c0c7825 */ /* 0x002fca00078e0202 */
[----:B0-----:R-:W-:Y:S01]  /*04a0*/  STG.E desc[UR6][R12.64], R5 ;  /* 0x000000050c007986 */ /* 0x001fe2000c101906 */
[----:B------:R-:W-:Y:S05]  /*04b0*/  EXIT ;  /* 0x000000000000794d */ /* 0x000fea0003800000 */
.L_x_0:
[----:B------:R-:W-:-:S00]  /*04c0*/  BRA `(.L_x_0) ;  /* 0xfffffffc00fc7947 */ /* 0x000fc0000383ffff */
[----:B------:R-:W-:-:S00]  /*04d0*/  NOP ;  /* 0x0000000000007918 */ /* 0x000fc00000000000 */
        /* <DEDUP_REMOVED lines=10> */
.L_x_1:


//--------------------- .nv.shared.triton_red_fused_mv_7 --------------------------
	.section	.nv.shared.triton_red_fused_mv_7,"aw",@nobits
	.sectionflags	@""
	.align	16
	.zero		1024


//--------------------- .nv.constant0.triton_red_fused_mv_7 --------------------------
	.section	.nv.constant0.triton_red_fused_mv_7,"a",@progbits
	.sectionflags	@""
	.align	4
.nv.constant0.triton_red_fused_mv_7:
	.zero		560
